//
// Generated by NVIDIA NVVM Compiler
//
// Compiler Build ID: CL-36424714
// Cuda compilation tools, release 13.0, V13.0.88
// Based on NVVM 20.0.0
//

.version 9.0
.target sm_100
.address_size 64

	// .globl	_Z20packingKeyValuePairsPmPjS0_j

.visible .entry _Z20packingKeyValuePairsPmPjS0_j(
	.param .u64 .ptr .align 1 _Z20packingKeyValuePairsPmPjS0_j_param_0,
	.param .u64 .ptr .align 1 _Z20packingKeyValuePairsPmPjS0_j_param_1,
	.param .u64 .ptr .align 1 _Z20packingKeyValuePairsPmPjS0_j_param_2,
	.param .u32 _Z20packingKeyValuePairsPmPjS0_j_param_3
)
{
	.reg .pred 	%p<2>;
	.reg .b32 	%r<6>;
	.reg .b64 	%rd<16>;

	ld.param.u64 	%rd1, [_Z20packingKeyValuePairsPmPjS0_j_param_0];
	ld.param.u64 	%rd2, [_Z20packingKeyValuePairsPmPjS0_j_param_1];
	ld.param.u64 	%rd3, [_Z20packingKeyValuePairsPmPjS0_j_param_2];
	ld.param.u32 	%r2, [_Z20packingKeyValuePairsPmPjS0_j_param_3];
	mov.u32 	%r3, %tid.x;
	mov.u32 	%r4, %ctaid.x;
	mov.u32 	%r5, %ntid.x;
	mad.lo.s32 	%r1, %r4, %r5, %r3;
	setp.ge.u32 	%p1, %r1, %r2;
	@%p1 bra 	$L__BB0_2;
	cvta.to.global.u64 	%rd4, %rd2;
	cvta.to.global.u64 	%rd5, %rd3;
	cvta.to.global.u64 	%rd6, %rd1;
	mul.wide.u32 	%rd7, %r1, 4;
	add.s64 	%rd8, %rd4, %rd7;
	add.s64 	%rd9, %rd5, %rd7;
	ld.global.u32 	%rd10, [%rd9];
	ld.global.u32 	%rd11, [%rd8];
	shl.b64 	%rd12, %rd11, 32;
	or.b64  	%rd13, %rd12, %rd10;
	mul.wide.u32 	%rd14, %r1, 8;
	add.s64 	%rd15, %rd6, %rd14;
	st.global.u64 	[%rd15], %rd13;
$L__BB0_2:
	ret;

}
	// .globl	_Z22unpackingKeyValuePairsPmPjS0_j
.visible .entry _Z22unpackingKeyValuePairsPmPjS0_j(
	.param .u64 .ptr .align 1 _Z22unpackingKeyValuePairsPmPjS0_j_param_0,
	.param .u64 .ptr .align 1 _Z22unpackingKeyValuePairsPmPjS0_j_param_1,
	.param .u64 .ptr .align 1 _Z22unpackingKeyValuePairsPmPjS0_j_param_2,
	.param .u32 _Z22unpackingKeyValuePairsPmPjS0_j_param_3
)
{
	.reg .pred 	%p<2>;
	.reg .b32 	%r<6>;
	.reg .b64 	%rd<14>;

	ld.param.u64 	%rd1, [_Z22unpackingKeyValuePairsPmPjS0_j_param_0];
	ld.param.u64 	%rd2, [_Z22unpackingKeyValuePairsPmPjS0_j_param_1];
	ld.param.u64 	%rd3, [_Z22unpackingKeyValuePairsPmPjS0_j_param_2];
	ld.param.u32 	%r2, [_Z22unpackingKeyValuePairsPmPjS0_j_param_3];
	mov.u32 	%r3, %tid.x;
	mov.u32 	%r4, %ctaid.x;
	mov.u32 	%r5, %ntid.x;
	mad.lo.s32 	%r1, %r4, %r5, %r3;
	setp.ge.u32 	%p1, %r1, %r2;
	@%p1 bra 	$L__BB1_2;
	cvta.to.global.u64 	%rd4, %rd1;
	cvta.to.global.u64 	%rd5, %rd3;
	cvta.to.global.u64 	%rd6, %rd2;
	mul.wide.u32 	%rd7, %r1, 8;
	add.s64 	%rd8, %rd4, %rd7;
	ld.global.u64 	%rd9, [%rd8];
	mul.wide.u32 	%rd10, %r1, 4;
	add.s64 	%rd11, %rd5, %rd10;
	st.global.u32 	[%rd11], %rd9;
	shr.u64 	%rd12, %rd9, 32;
	add.s64 	%rd13, %rd6, %rd10;
	st.global.u32 	[%rd13], %rd12;
$L__BB1_2:
	ret;

}


// ===== COMPILED SASS (sm_100) =====

	.target	sm_100

	.elftype	@"ET_EXEC"


//--------------------- .note.nv.tkinfo           --------------------------
	.section	.note.nv.tkinfo,"",@"SHT_NOTE"
	.sectionflags	@"SHF_NOTE_NV_TKINFO"
	.tkinfo
        /*0018*/ 	.word	0x00000002
        /*0030*/ 	.string	""
        /*0030*/ 	.string	"ptxas"
        /*0030*/ 	.string	"Cuda compilation tools, release 13.0, V13.0.88"
        /*0030*/ 	.string	"Build cuda_13.0.r13.0/compiler.36424714_0"
        /*0030*/ 	.string	"-arch sm_100 -m 64 "



//--------------------- .note.nv.cuinfo           --------------------------
	.section	.note.nv.cuinfo,"",@"SHT_NOTE"
	.sectionflags	@"SHF_NOTE_NV_CUINFO"
        /*0018*/ 	.short	0x0002
        /*001a*/ 	.short	0x0064
        /*001c*/ 	.short	0x0082
	.zero		2


//--------------------- .nv.info                  --------------------------
	.section	.nv.info,"",@"SHT_CUDA_INFO"
	.align	4


	//----- nvinfo : EIATTR_REGCOUNT
	.align		4
        /*0000*/ 	.byte	0x04, 0x2f
        /*0002*/ 	.short	(.L_1 - .L_0)
	.align		4
.L_0:
        /*0004*/ 	.word	index@(_Z20packingKeyValuePairsPmPjS0_j)
        /*0008*/ 	.word	0x0000000e


	//----- nvinfo : EIATTR_FRAME_SIZE
	.align		4
.L_1:
        /*000c*/ 	.byte	0x04, 0x11
        /*000e*/ 	.short	(.L_3 - .L_2)
	.align		4
.L_2:
        /*0010*/ 	.word	index@(_Z20packingKeyValuePairsPmPjS0_j)
        /*0014*/ 	.word	0x00000000


	//----- nvinfo : EIATTR_REGCOUNT
	.align		4
.L_3:
        /*0018*/ 	.byte	0x04, 0x2f
        /*001a*/ 	.short	(.L_5 - .L_4)
	.align		4
.L_4:
        /*001c*/ 	.word	index@(_Z22unpackingKeyValuePairsPmPjS0_j)
        /*0020*/ 	.word	0x0000000c


	//----- nvinfo : EIATTR_FRAME_SIZE
	.align		4
.L_5:
        /*0024*/ 	.byte	0x04, 0x11
        /*0026*/ 	.short	(.L_7 - .L_6)
	.align		4
.L_6:
        /*0028*/ 	.word	index@(_Z22unpackingKeyValuePairsPmPjS0_j)
        /*002c*/ 	.word	0x00000000


	//----- nvinfo : EIATTR_MIN_STACK_SIZE
	.align		4
.L_7:
        /*0030*/ 	.byte	0x04, 0x12
        /*0032*/ 	.short	(.L_9 - .L_8)
	.align		4
.L_8:
        /*0034*/ 	.word	index@(_Z22unpackingKeyValuePairsPmPjS0_j)
        /*0038*/ 	.word	0x00000000


	//----- nvinfo : EIATTR_MIN_STACK_SIZE
	.align		4
.L_9:
        /*003c*/ 	.byte	0x04, 0x12
        /*003e*/ 	.short	(.L_11 - .L_10)
	.align		4
.L_10:
        /*0040*/ 	.word	index@(_Z20packingKeyValuePairsPmPjS0_j)
        /*0044*/ 	.word	0x00000000
.L_11:


//--------------------- .nv.compat                --------------------------
	.section	.nv.compat,"",@"SHT_CUDA_COMPAT_INFO"
	.align	4
        /*0000*/ 	.byte	0x02, 0x09, 0x00, 0x00, 0x02, 0x02, 0x01, 0x00, 0x02, 0x05, 0x05, 0x00, 0x03, 0x07, 0x01, 0x01
        /*0010*/ 	.byte	0x02, 0x03, 0x00, 0x00, 0x02, 0x06, 0x01, 0x00, 0x04, 0x0b, 0x08, 0x00, 0x09, 0x00, 0x00, 0x00
        /*0020*/ 	.byte	0x00, 0x00, 0x00, 0x00


//--------------------- .nv.info._Z22unpackingKeyValuePairsPmPjS0_j --------------------------
	.section	.nv.info._Z22unpackingKeyValuePairsPmPjS0_j,"",@"SHT_CUDA_INFO"
	.sectionflags	@""
	.align	4


	//----- nvinfo : EIATTR_CUDA_API_VERSION
	.align		4
        /*0000*/ 	.byte	0x04, 0x37
        /*0002*/ 	.short	(.L_13 - .L_12)
.L_12:
        /*0004*/ 	.word	0x00000082


	//----- nvinfo : EIATTR_KPARAM_INFO
	.align		4
.L_13:
        /*0008*/ 	.byte	0x04, 0x17
        /*000a*/ 	.short	(.L_15 - .L_14)
.L_14:
        /*000c*/ 	.word	0x00000000
        /*0010*/ 	.short	0x0003
        /*0012*/ 	.short	0x0018
        /*0014*/ 	.byte	0x00, 0xf0, 0x11, 0x00


	//----- nvinfo : EIATTR_KPARAM_INFO
	.align		4
.L_15:
        /*0018*/ 	.byte	0x04, 0x17
        /*001a*/ 	.short	(.L_17 - .L_16)
.L_16:
        /*001c*/ 	.word	0x00000000
        /*0020*/ 	.short	0x0002
        /*0022*/ 	.short	0x0010
        /*0024*/ 	.byte	0x00, 0xf5, 0x21, 0x00


	//----- nvinfo : EIATTR_KPARAM_INFO
	.align		4
.L_17:
        /*0028*/ 	.byte	0x04, 0x17
        /*002a*/ 	.short	(.L_19 - .L_18)
.L_18:
        /*002c*/ 	.word	0x00000000
        /*0030*/ 	.short	0x0001
        /*0032*/ 	.short	0x0008
        /*0034*/ 	.byte	0x00, 0xf5, 0x21, 0x00


	//----- nvinfo : EIATTR_KPARAM_INFO
	.align		4
.L_19:
        /*0038*/ 	.byte	0x04, 0x17
        /*003a*/ 	.short	(.L_21 - .L_20)
.L_20:
        /*003c*/ 	.word	0x00000000
        /*0040*/ 	.short	0x0000
        /*0042*/ 	.short	0x0000
        /*0044*/ 	.byte	0x00, 0xf5, 0x21, 0x00


	//----- nvinfo : EIATTR_SPARSE_MMA_MASK
	.align		4
.L_21:
        /*0048*/ 	.byte	0x03, 0x50
        /*004a*/ 	.short	0x0000


	//----- nvinfo : EIATTR_MAXREG_COUNT
	.align		4
        /*004c*/ 	.byte	0x03, 0x1b
        /*004e*/ 	.short	0x00ff


	//----- nvinfo : EIATTR_MERCURY_ISA_VERSION
	.align		4
        /*0050*/ 	.byte	0x03, 0x5f
        /*0052*/ 	.short	0x0101


	//----- nvinfo : EIATTR_VRC_CTA_INIT_COUNT
	.align		4
        /*0054*/ 	.byte	0x02, 0x4a
	.zero		1
	.zero		1


	//----- nvinfo : EIATTR_EXIT_INSTR_OFFSETS
	.align		4
        /*0058*/ 	.byte	0x04, 0x1c
        /*005a*/ 	.short	(.L_23 - .L_22)


	//   ....[0]....
.L_22:
        /*005c*/ 	.word	0x00000070


	//   ....[1]....
        /*0060*/ 	.word	0x00000120


	//----- nvinfo : EIATTR_CBANK_PARAM_SIZE
	.align		4
.L_23:
        /*0064*/ 	.byte	0x03, 0x19
        /*0066*/ 	.short	0x001c


	//----- nvinfo : EIATTR_PARAM_CBANK
	.align		4
        /*0068*/ 	.byte	0x04, 0x0a
        /*006a*/ 	.short	(.L_25 - .L_24)
	.align		4
.L_24:
        /*006c*/ 	.word	index@(.nv.constant0._Z22unpackingKeyValuePairsPmPjS0_j)
        /*0070*/ 	.short	0x0380
        /*0072*/ 	.short	0x001c


	//----- nvinfo : EIATTR_SW_WAR
	.align		4
.L_25:
        /*0074*/ 	.byte	0x04, 0x36
        /*0076*/ 	.short	(.L_27 - .L_26)
.L_26:
        /*0078*/ 	.word	0x00000008
.L_27:


//--------------------- .nv.info._Z20packingKeyValuePairsPmPjS0_j --------------------------
	.section	.nv.info._Z20packingKeyValuePairsPmPjS0_j,"",@"SHT_CUDA_INFO"
	.sectionflags	@""
	.align	4


	//----- nvinfo : EIATTR_CUDA_API_VERSION
	.align		4
        /*0000*/ 	.byte	0x04, 0x37
        /*0002*/ 	.short	(.L_29 - .L_28)
.L_28:
        /*0004*/ 	.word	0x00000082


	//----- nvinfo : EIATTR_KPARAM_INFO
	.align		4
.L_29:
        /*0008*/ 	.byte	0x04, 0x17
        /*000a*/ 	.short	(.L_31 - .L_30)
.L_30:
        /*000c*/ 	.word	0x00000000
        /*0010*/ 	.short	0x0003
        /*0012*/ 	.short	0x0018
        /*0014*/ 	.byte	0x00, 0xf0, 0x11, 0x00


	//----- nvinfo : EIATTR_KPARAM_INFO
	.align		4
.L_31:
        /*0018*/ 	.byte	0x04, 0x17
        /*001a*/ 	.short	(.L_33 - .L_32)
.L_32:
        /*001c*/ 	.word	0x00000000
        /*0020*/ 	.short	0x0002
        /*0022*/ 	.short	0x0010
        /*0024*/ 	.byte	0x00, 0xf5, 0x21, 0x00


	//----- nvinfo : EIATTR_KPARAM_INFO
	.align		4
.L_33:
        /*0028*/ 	.byte	0x04, 0x17
        /*002a*/ 	.short	(.L_35 - .L_34)
.L_34:
        /*002c*/ 	.word	0x00000000
        /*0030*/ 	.short	0x0001
        /*0032*/ 	.short	0x0008
        /*0034*/ 	.byte	0x00, 0xf5, 0x21, 0x00


	//----- nvinfo : EIATTR_KPARAM_INFO
	.align		4
.L_35:
        /*0038*/ 	.byte	0x04, 0x17
        /*003a*/ 	.short	(.L_37 - .L_36)
.L_36:
        /*003c*/ 	.word	0x00000000
        /*0040*/ 	.short	0x0000
        /*0042*/ 	.short	0x0000
        /*0044*/ 	.byte	0x00, 0xf5, 0x21, 0x00


	//----- nvinfo : EIATTR_SPARSE_MMA_MASK
	.align		4
.L_37:
        /*0048*/ 	.byte	0x03, 0x50
        /*004a*/ 	.short	0x0000


	//----- nvinfo : EIATTR_MAXREG_COUNT
	.align		4
        /*004c*/ 	.byte	0x03, 0x1b
        /*004e*/ 	.short	0x00ff


	//----- nvinfo : EIATTR_MERCURY_ISA_VERSION
	.align		4
        /*0050*/ 	.byte	0x03, 0x5f
        /*0052*/ 	.short	0x0101


	//----- nvinfo : EIATTR_VRC_CTA_INIT_COUNT
	.align		4
        /*0054*/ 	.byte	0x02, 0x4a
	.zero		1
	.zero		1


	//----- nvinfo : EIATTR_EXIT_INSTR_OFFSETS
	.align		4
        /*0058*/ 	.byte	0x04, 0x1c
        /*005a*/ 	.short	(.L_39 - .L_38)


	//   ....[0]....
.L_38:
        /*005c*/ 	.word	0x00000070


	//   ....[1]....
        /*0060*/ 	.word	0x00000120


	//----- nvinfo : EIATTR_CBANK_PARAM_SIZE
	.align		4
.L_39:
        /*0064*/ 	.byte	0x03, 0x19
        /*0066*/ 	.short	0x001c


	//----- nvinfo : EIATTR_PARAM_CBANK
	.align		4
        /*0068*/ 	.byte	0x04, 0x0a
        /*006a*/ 	.short	(.L_41 - .L_40)
	.align		4
.L_40:
        /*006c*/ 	.word	index@(.nv.constant0._Z20packingKeyValuePairsPmPjS0_j)
        /*0070*/ 	.short	0x0380
        /*0072*/ 	.short	0x001c


	//----- nvinfo : EIATTR_SW_WAR
	.align		4
.L_41:
        /*0074*/ 	.byte	0x04, 0x36
        /*0076*/ 	.short	(.L_43 - .L_42)
.L_42:
        /*0078*/ 	.word	0x00000008
.L_43:


//--------------------- .nv.callgraph             --------------------------
	.section	.nv.callgraph,"",@"SHT_CUDA_CALLGRAPH"
	.align	4
	.sectionentsize	8
	.align		4
        /*0000*/ 	.word	0x00000000
	.align		4
        /*0004*/ 	.word	0xffffffff
	.align		4
        /*0008*/ 	.word	0x00000000
	.align		4
        /*000c*/ 	.word	0xfffffffe
	.align		4
        /*0010*/ 	.word	0x00000000
	.align		4
        /*0014*/ 	.word	0xfffffffd
	.align		4
        /*0018*/ 	.word	0x00000000
	.align		4
        /*001c*/ 	.word	0xfffffffc


//--------------------- .text._Z22unpackingKeyValuePairsPmPjS0_j --------------------------
	.section	.text._Z22unpackingKeyValuePairsPmPjS0_j,"ax",@progbits
	.align	128
        .global         _Z22unpackingKeyValuePairsPmPjS0_j
        .type           _Z22unpackingKeyValuePairsPmPjS0_j,@function
        .size           _Z22unpackingKeyValuePairsPmPjS0_j,(.L_x_2 - _Z22unpackingKeyValuePairsPmPjS0_j)
        .other          _Z22unpackingKeyValuePairsPmPjS0_j,@"STO_CUDA_ENTRY STV_DEFAULT"
_Z22unpackingKeyValuePairsPmPjS0_j:
.text._Z22unpackingKeyValuePairsPmPjS0_j:
[----:B------:R-:W-:Y:S01]  /*0000*/  LDC R1, c[0x0][0x37c] ;  /* 0x0000df00ff017b82 */ /* 0x000fe20000000800 */
[----:B------:R-:W0:Y:S07]  /*0010*/  S2R R9, SR_TID.X ;  /* 0x0000000000097919 */ /* 0x000e2e0000002100 */
[----:B------:R-:W0:Y:S01]  /*0020*/  S2UR UR4, SR_CTAID.X ;  /* 0x00000000000479c3 */ /* 0x000e220000002500 */
[----:B------:R-:W1:Y:S07]  /*0030*/  LDCU UR5, c[0x0][0x398] ;  /* 0x00007300ff0577ac */ /* 0x000e6e0008000800 */
[----:B------:R-:W0:Y:S02]  /*0040*/  LDC R0, c[0x0][0x360] ;  /* 0x0000d800ff007b82 */ /* 0x000e240000000800 */
[----:B0-----:R-:W-:-:S05]  /*0050*/  IMAD R9, R0, UR4, R9 ;  /* 0x0000000400097c24 */ /* 0x001fca000f8e0209 */
[----:B-1----:R-:W-:-:S13]  /*0060*/  ISETP.GE.U32.AND P0, PT, R9, UR5, PT ;  /* 0x0000000509007c0c */ /* 0x002fda000bf06070 */
[----:B------:R-:W-:Y:S05]  /*0070*/  @P0 EXIT ;  /* 0x000000000000094d */ /* 0x000fea0003800000 */
[----:B------:R-:W0:Y:S01]  /*0080*/  LDC.64 R2, c[0x0][0x380] ;  /* 0x0000e000ff027b82 */ /* 0x000e220000000a00 */
[----:B------:R-:W1:Y:S07]  /*0090*/  LDCU.64 UR4, c[0x0][0x358] ;  /* 0x00006b00ff0477ac */ /* 0x000e6e0008000a00 */
[----:B------:R-:W2:Y:S08]  /*00a0*/  LDC.64 R4, c[0x0][0x390] ;  /* 0x0000e400ff047b82 */ /* 0x000eb00000000a00 */
[----:B------:R-:W3:Y:S01]  /*00b0*/  LDC.64 R6, c[0x0][0x388] ;  /* 0x0000e200ff067b82 */ /* 0x000ee20000000a00 */
[----:B0-----:R-:W-:-:S06]  /*00c0*/  IMAD.WIDE.U32 R2, R9, 0x8, R2 ;  /* 0x0000000809027825 */ /* 0x001fcc00078e0002 */
[----:B-1----:R-:W4:Y:S01]  /*00d0*/  LDG.E.64 R2, desc[UR4][R2.64] ;  /* 0x0000000402027981 */ /* 0x002f22000c1e1b00 */
[----:B--2---:R-:W-:-:S04]  /*00e0*/  IMAD.WIDE.U32 R4, R9, 0x4, R4 ;  /* 0x0000000409047825 */ /* 0x004fc800078e0004 */
[----:B---3--:R-:W-:Y:S01]  /*00f0*/  IMAD.WIDE.U32 R6, R9, 0x4, R6 ;  /* 0x0000000409067825 */ /* 0x008fe200078e0006 */
[----:B----4-:R-:W-:Y:S04]  /*0100*/  STG.E desc[UR4][R4.64], R2 ;  /* 0x0000000204007986 */ /* 0x010fe8000c101904 */
[----:B------:R-:W-:Y:S01]  /*0110*/  STG.E desc[UR4][R6.64], R3 ;  /* 0x0000000306007986 */ /* 0x000fe2000c101904 */
[----:B------:R-:W-:Y:S05]  /*0120*/  EXIT ;  /* 0x000000000000794d */ /* 0x000fea0003800000 */
.L_x_0:
[----:B------:R-:W-:-:S00]  /*0130*/  BRA `(.L_x_0) ;  /* 0xfffffffc00fc7947 */ /* 0x000fc0000383ffff */
[----:B------:R-:W-:-:S00]  /*0140*/  NOP ;  /* 0x0000000000007918 */ /* 0x000fc00000000000 */
        /* <DEDUP_REMOVED lines=11> */
.L_x_2:


//--------------------- .text._Z20packingKeyValuePairsPmPjS0_j --------------------------
	.section	.text._Z20packingKeyValuePairsPmPjS0_j,"ax",@progbits
	.align	128
        .global         _Z20packingKeyValuePairsPmPjS0_j
        .type           _Z20packingKeyValuePairsPmPjS0_j,@function
        .size           _Z20packingKeyValuePairsPmPjS0_j,(.L_x_3 - _Z20packingKeyValuePairsPmPjS0_j)
        .other          _Z20packingKeyValuePairsPmPjS0_j,@"STO_CUDA_ENTRY STV_DEFAULT"
_Z20packingKeyValuePairsPmPjS0_j:
.text._Z20packingKeyValuePairsPmPjS0_j:
        /* <DEDUP_REMOVED lines=12> */
[----:B0-----:R-:W-:-:S05]  /*00c0*/  IMAD.WIDE.U32 R2, R11, 0x4, R2 ;  /* 0x000000040b027825 */ /* 0x001fca00078e0002 */
[----:B-1----:R-:W4:Y:S01]  /*00d0*/  LDG.E R9, desc[UR4][R2.64] ;  /* 0x0000000402097981 */ /* 0x002f22000c1e1900 */
[----:B--2---:R-:W-:-:S05]  /*00e0*/  IMAD.WIDE.U32 R4, R11, 0x4, R4 ;  /* 0x000000040b047825 */ /* 0x004fca00078e0004 */
[----:B------:R-:W4:Y:S01]  /*00f0*/  LDG.E R8, desc[UR4][R4.64] ;  /* 0x0000000404087981 */ /* 0x000f22000c1e1900 */
[----:B---3--:R-:W-:-:S05]  /*0100*/  IMAD.WIDE.U32 R6, R11, 0x8, R6 ;  /* 0x000000080b067825 */ /* 0x008fca00078e0006 */
[----:B----4-:R-:W-:Y:S01]  /*0110*/  STG.E.64 desc[UR4][R6.64], R8 ;  /* 0x0000000806007986 */ /* 0x010fe2000c101b04 */
[----:B------:R-:W-:Y:S05]  /*0120*/  EXIT ;  /* 0x000000000000794d */ /* 0x000fea0003800000 */
.L_x_1:
        /* <DEDUP_REMOVED lines=13> */
.L_x_3:


//--------------------- .nv.shared.reserved.0     --------------------------
	.section	.nv.shared.reserved.0,"aw",@nobits
	.weak		__nv_reservedSMEM_offset_0_alias
	.size		__nv_reservedSMEM_offset_0_alias, 0, 64
	.other		__nv_reservedSMEM_offset_0_alias,@"STO_CUDA_RESERVED_SHARED STV_DEFAULT"
__nv_reservedSMEM_offset_0_alias:
	.zero		0
	.zero		64


//--------------------- .nv.constant0._Z22unpackingKeyValuePairsPmPjS0_j --------------------------
	.section	.nv.constant0._Z22unpackingKeyValuePairsPmPjS0_j,"a",@progbits
	.sectionflags	@""
	.align	4
.nv.constant0._Z22unpackingKeyValuePairsPmPjS0_j:
	.zero		924


//--------------------- .nv.constant0._Z20packingKeyValuePairsPmPjS0_j --------------------------
	.section	.nv.constant0._Z20packingKeyValuePairsPmPjS0_j,"a",@progbits
	.sectionflags	@""
	.align	4
.nv.constant0._Z20packingKeyValuePairsPmPjS0_j:
	.zero		924


//--------------------- SYMBOLS --------------------------

	.type		.nv.reservedSmem.offset0,@object
	.size		.nv.reservedSmem.offset0,0x4
